//
// Generated by NVIDIA NVVM Compiler
//
// Compiler Build ID: CL-36424714
// Cuda compilation tools, release 13.0, V13.0.88
// Based on NVVM 20.0.0
//

.version 9.0
.target sm_100
.address_size 64

	// .globl	_Z6kernelPfS_lii

.visible .entry _Z6kernelPfS_lii(
	.param .u64 .ptr .align 1 _Z6kernelPfS_lii_param_0,
	.param .u64 .ptr .align 1 _Z6kernelPfS_lii_param_1,
	.param .u64 _Z6kernelPfS_lii_param_2,
	.param .u32 _Z6kernelPfS_lii_param_3,
	.param .u32 _Z6kernelPfS_lii_param_4
)
{
	.reg .pred 	%p<32>;
	.reg .b32 	%r<39>;
	.reg .b32 	%f<62>;
	.reg .b64 	%rd<23>;

	ld.param.u64 	%rd13, [_Z6kernelPfS_lii_param_0];
	ld.param.u64 	%rd11, [_Z6kernelPfS_lii_param_1];
	ld.param.u64 	%rd12, [_Z6kernelPfS_lii_param_2];
	ld.param.u32 	%r26, [_Z6kernelPfS_lii_param_3];
	ld.param.u32 	%r27, [_Z6kernelPfS_lii_param_4];
	cvta.to.global.u64 	%rd1, %rd13;
	mov.u32 	%r28, %ctaid.x;
	mov.u32 	%r29, %ntid.x;
	mov.u32 	%r30, %tid.x;
	mad.lo.s32 	%r1, %r28, %r29, %r30;
	setp.lt.s64 	%p1, %rd12, 1;
	mov.f32 	%f54, 0f00000000;
	@%p1 bra 	$L__BB0_44;
	cvta.to.global.u64 	%rd2, %rd11;
	setp.lt.s32 	%p2, %r26, 1;
	@%p2 bra 	$L__BB0_35;
	mul.wide.s32 	%rd15, %r1, 4;
	add.s64 	%rd3, %rd2, %rd15;
	add.s64 	%rd4, %rd1, %rd15;
	setp.lt.s32 	%p10, %r27, 1;
	@%p10 bra 	$L__BB0_22;
	and.b32  	%r2, %r26, 15;
	add.s32 	%r3, %r2, -1;
	and.b32  	%r4, %r26, 7;
	add.s32 	%r5, %r4, -1;
	and.b32  	%r6, %r26, 3;
	and.b32  	%r7, %r27, 3;
	and.b32  	%r8, %r27, 2147483644;
	and.b32  	%r33, %r26, 2147483632;
	neg.s32 	%r9, %r33;
	mov.f32 	%f54, 0f00000000;
	mov.b64 	%rd20, 0;
$L__BB0_4:
	setp.lt.u32 	%p19, %r26, 16;
	@%p19 bra 	$L__BB0_12;
	ld.global.f32 	%f50, [%rd3];
	mov.u32 	%r35, %r9;
	bra.uni 	$L__BB0_11;
$L__BB0_6:
	add.f32 	%f44, %f54, 0f3F9DF3B6;
	add.f32 	%f45, %f44, 0f3F9DF3B6;
	add.f32 	%f46, %f45, 0f3F9DF3B6;
	add.f32 	%f54, %f46, 0f3F9DF3B6;
	add.s32 	%r36, %r36, 4;
	setp.ne.s32 	%p27, %r36, %r8;
	@%p27 bra 	$L__BB0_6;
$L__BB0_7:
	setp.eq.s32 	%p28, %r7, 0;
	@%p28 bra 	$L__BB0_10;
	setp.eq.s32 	%p29, %r7, 1;
	add.f32 	%f54, %f54, 0f3F9DF3B6;
	@%p29 bra 	$L__BB0_10;
	setp.eq.s32 	%p30, %r7, 2;
	add.f32 	%f47, %f54, 0f3F9DF3B6;
	add.f32 	%f48, %f47, 0f3F9DF3B6;
	selp.f32 	%f54, %f47, %f48, %p30;
$L__BB0_10:
	add.s64 	%rd20, %rd20, 1;
	setp.eq.s64 	%p31, %rd20, %rd12;
	@%p31 bra 	$L__BB0_44;
	bra.uni 	$L__BB0_4;
$L__BB0_11:
	.pragma "nounroll";
	st.global.f32 	[%rd4], %f50;
	ld.global.f32 	%f39, [%rd3];
	st.global.f32 	[%rd4], %f39;
	ld.global.f32 	%f50, [%rd3];
	st.global.f32 	[%rd4], %f50;
	add.s32 	%r35, %r35, 16;
	setp.eq.s32 	%p20, %r35, 0;
	@%p20 bra 	$L__BB0_12;
	bra.uni 	$L__BB0_11;
$L__BB0_12:
	setp.eq.s32 	%p21, %r2, 0;
	@%p21 bra 	$L__BB0_20;
	setp.lt.u32 	%p22, %r3, 7;
	@%p22 bra 	$L__BB0_15;
	ld.global.f32 	%f40, [%rd3];
	st.global.f32 	[%rd4], %f40;
$L__BB0_15:
	setp.eq.s32 	%p23, %r4, 0;
	@%p23 bra 	$L__BB0_20;
	setp.lt.u32 	%p24, %r5, 3;
	@%p24 bra 	$L__BB0_18;
	ld.global.f32 	%f41, [%rd3];
	st.global.f32 	[%rd4], %f41;
$L__BB0_18:
	setp.eq.s32 	%p25, %r6, 0;
	@%p25 bra 	$L__BB0_20;
	ld.global.f32 	%f42, [%rd3];
	st.global.f32 	[%rd4], %f42;
$L__BB0_20:
	setp.lt.u32 	%p26, %r27, 4;
	@%p26 bra 	$L__BB0_7;
	mov.b32 	%r36, 0;
	bra.uni 	$L__BB0_6;
$L__BB0_22:
	and.b32  	%r14, %r26, 15;
	add.s32 	%r15, %r14, -1;
	and.b32  	%r16, %r26, 7;
	add.s32 	%r17, %r16, -1;
	and.b32  	%r18, %r26, 2147483632;
	and.b32  	%r19, %r26, 3;
	mov.b64 	%rd21, 0;
$L__BB0_23:
	setp.lt.u32 	%p11, %r26, 16;
	@%p11 bra 	$L__BB0_26;
	ld.global.f32 	%f55, [%rd3];
	mov.b32 	%r37, 0;
$L__BB0_25:
	.pragma "nounroll";
	st.global.f32 	[%rd4], %f55;
	ld.global.f32 	%f33, [%rd3];
	st.global.f32 	[%rd4], %f33;
	ld.global.f32 	%f55, [%rd3];
	st.global.f32 	[%rd4], %f55;
	add.s32 	%r37, %r37, 16;
	setp.eq.s32 	%p12, %r37, %r18;
	@%p12 bra 	$L__BB0_26;
	bra.uni 	$L__BB0_25;
$L__BB0_26:
	setp.eq.s32 	%p13, %r14, 0;
	@%p13 bra 	$L__BB0_34;
	setp.lt.u32 	%p14, %r15, 7;
	@%p14 bra 	$L__BB0_29;
	ld.global.f32 	%f34, [%rd3];
	st.global.f32 	[%rd4], %f34;
$L__BB0_29:
	setp.eq.s32 	%p15, %r16, 0;
	@%p15 bra 	$L__BB0_34;
	setp.lt.u32 	%p16, %r17, 3;
	@%p16 bra 	$L__BB0_32;
	ld.global.f32 	%f35, [%rd3];
	st.global.f32 	[%rd4], %f35;
$L__BB0_32:
	setp.eq.s32 	%p17, %r19, 0;
	@%p17 bra 	$L__BB0_34;
	ld.global.f32 	%f36, [%rd3];
	st.global.f32 	[%rd4], %f36;
$L__BB0_34:
	add.s64 	%rd21, %rd21, 1;
	setp.eq.s64 	%p18, %rd21, %rd12;
	@%p18 bra 	$L__BB0_44;
	bra.uni 	$L__BB0_23;
$L__BB0_35:
	setp.lt.s32 	%p3, %r27, 1;
	@%p3 bra 	$L__BB0_44;
	and.b32  	%r22, %r27, 3;
	and.b32  	%r23, %r27, 2147483644;
	mov.f32 	%f54, 0f00000000;
	mov.b64 	%rd22, 0;
$L__BB0_37:
	setp.lt.u32 	%p4, %r27, 4;
	@%p4 bra 	$L__BB0_40;
	mov.b32 	%r38, 0;
$L__BB0_39:
	add.f32 	%f28, %f54, 0f3F9DF3B6;
	add.f32 	%f29, %f28, 0f3F9DF3B6;
	add.f32 	%f30, %f29, 0f3F9DF3B6;
	add.f32 	%f54, %f30, 0f3F9DF3B6;
	add.s32 	%r38, %r38, 4;
	setp.ne.s32 	%p5, %r38, %r23;
	@%p5 bra 	$L__BB0_39;
$L__BB0_40:
	setp.eq.s32 	%p6, %r22, 0;
	@%p6 bra 	$L__BB0_43;
	setp.eq.s32 	%p7, %r22, 1;
	add.f32 	%f54, %f54, 0f3F9DF3B6;
	@%p7 bra 	$L__BB0_43;
	setp.eq.s32 	%p8, %r22, 2;
	add.f32 	%f31, %f54, 0f3F9DF3B6;
	add.f32 	%f32, %f31, 0f3F9DF3B6;
	selp.f32 	%f54, %f31, %f32, %p8;
$L__BB0_43:
	add.s64 	%rd22, %rd22, 1;
	setp.ne.s64 	%p9, %rd22, %rd12;
	@%p9 bra 	$L__BB0_37;
$L__BB0_44:
	mul.wide.s32 	%rd18, %r1, 4;
	add.s64 	%rd19, %rd1, %rd18;
	st.global.f32 	[%rd19], %f54;
	ret;

}


// ===== COMPILED SASS (sm_100) =====

	.target	sm_100

	.elftype	@"ET_EXEC"


//--------------------- .note.nv.tkinfo           --------------------------
	.section	.note.nv.tkinfo,"",@"SHT_NOTE"
	.sectionflags	@"SHF_NOTE_NV_TKINFO"
	.tkinfo
        /*0018*/ 	.word	0x00000002
        /*0030*/ 	.string	""
        /*0030*/ 	.string	"ptxas"
        /*0030*/ 	.string	"Cuda compilation tools, release 13.0, V13.0.88"
        /*0030*/ 	.string	"Build cuda_13.0.r13.0/compiler.36424714_0"
        /*0030*/ 	.string	"-arch sm_100 -m 64 "



//--------------------- .note.nv.cuinfo           --------------------------
	.section	.note.nv.cuinfo,"",@"SHT_NOTE"
	.sectionflags	@"SHF_NOTE_NV_CUINFO"
        /*0018*/ 	.short	0x0002
        /*001a*/ 	.short	0x0064
        /*001c*/ 	.short	0x0082
	.zero		2


//--------------------- .nv.info                  --------------------------
	.section	.nv.info,"",@"SHT_CUDA_INFO"
	.align	4


	//----- nvinfo : EIATTR_REGCOUNT
	.align		4
        /*0000*/ 	.byte	0x04, 0x2f
        /*0002*/ 	.short	(.L_1 - .L_0)
	.align		4
.L_0:
        /*0004*/ 	.word	index@(_Z6kernelPfS_lii)
        /*0008*/ 	.word	0x0000000e


	//----- nvinfo : EIATTR_FRAME_SIZE
	.align		4
.L_1:
        /*000c*/ 	.byte	0x04, 0x11
        /*000e*/ 	.short	(.L_3 - .L_2)
	.align		4
.L_2:
        /*0010*/ 	.word	index@(_Z6kernelPfS_lii)
        /*0014*/ 	.word	0x00000000


	//----- nvinfo : EIATTR_MIN_STACK_SIZE
	.align		4
.L_3:
        /*0018*/ 	.byte	0x04, 0x12
        /*001a*/ 	.short	(.L_5 - .L_4)
	.align		4
.L_4:
        /*001c*/ 	.word	index@(_Z6kernelPfS_lii)
        /*0020*/ 	.word	0x00000000
.L_5:


//--------------------- .nv.compat                --------------------------
	.section	.nv.compat,"",@"SHT_CUDA_COMPAT_INFO"
	.align	4
        /*0000*/ 	.byte	0x02, 0x09, 0x00, 0x00, 0x02, 0x02, 0x01, 0x00, 0x02, 0x05, 0x05, 0x00, 0x03, 0x07, 0x01, 0x01
        /*0010*/ 	.byte	0x02, 0x03, 0x00, 0x00, 0x02, 0x06, 0x01, 0x00, 0x04, 0x0b, 0x08, 0x00, 0x09, 0x00, 0x00, 0x00
        /*0020*/ 	.byte	0x00, 0x00, 0x00, 0x00


//--------------------- .nv.info._Z6kernelPfS_lii --------------------------
	.section	.nv.info._Z6kernelPfS_lii,"",@"SHT_CUDA_INFO"
	.sectionflags	@""
	.align	4


	//----- nvinfo : EIATTR_CUDA_API_VERSION
	.align		4
        /*0000*/ 	.byte	0x04, 0x37
        /*0002*/ 	.short	(.L_7 - .L_6)
.L_6:
        /*0004*/ 	.word	0x00000082


	//----- nvinfo : EIATTR_KPARAM_INFO
	.align		4
.L_7:
        /*0008*/ 	.byte	0x04, 0x17
        /*000a*/ 	.short	(.L_9 - .L_8)
.L_8:
        /*000c*/ 	.word	0x00000000
        /*0010*/ 	.short	0x0004
        /*0012*/ 	.short	0x001c
        /*0014*/ 	.byte	0x00, 0xf0, 0x11, 0x00


	//----- nvinfo : EIATTR_KPARAM_INFO
	.align		4
.L_9:
        /*0018*/ 	.byte	0x04, 0x17
        /*001a*/ 	.short	(.L_11 - .L_10)
.L_10:
        /*001c*/ 	.word	0x00000000
        /*0020*/ 	.short	0x0003
        /*0022*/ 	.short	0x0018
        /*0024*/ 	.byte	0x00, 0xf0, 0x11, 0x00


	//----- nvinfo : EIATTR_KPARAM_INFO
	.align		4
.L_11:
        /*0028*/ 	.byte	0x04, 0x17
        /*002a*/ 	.short	(.L_13 - .L_12)
.L_12:
        /*002c*/ 	.word	0x00000000
        /*0030*/ 	.short	0x0002
        /*0032*/ 	.short	0x0010
        /*0034*/ 	.byte	0x00, 0xf0, 0x21, 0x00


	//----- nvinfo : EIATTR_KPARAM_INFO
	.align		4
.L_13:
        /*0038*/ 	.byte	0x04, 0x17
        /*003a*/ 	.short	(.L_15 - .L_14)
.L_14:
        /*003c*/ 	.word	0x00000000
        /*0040*/ 	.short	0x0001
        /*0042*/ 	.short	0x0008
        /*0044*/ 	.byte	0x00, 0xf5, 0x21, 0x00


	//----- nvinfo : EIATTR_KPARAM_INFO
	.align		4
.L_15:
        /*0048*/ 	.byte	0x04, 0x17
        /*004a*/ 	.short	(.L_17 - .L_16)
.L_16:
        /*004c*/ 	.word	0x00000000
        /*0050*/ 	.short	0x0000
        /*0052*/ 	.short	0x0000
        /*0054*/ 	.byte	0x00, 0xf5, 0x21, 0x00


	//----- nvinfo : EIATTR_SPARSE_MMA_MASK
	.align		4
.L_17:
        /*0058*/ 	.byte	0x03, 0x50
        /*005a*/ 	.short	0x0000


	//----- nvinfo : EIATTR_MAXREG_COUNT
	.align		4
        /*005c*/ 	.byte	0x03, 0x1b
        /*005e*/ 	.short	0x00ff


	//----- nvinfo : EIATTR_MERCURY_ISA_VERSION
	.align		4
        /*0060*/ 	.byte	0x03, 0x5f
        /*0062*/ 	.short	0x0101


	//----- nvinfo : EIATTR_VRC_CTA_INIT_COUNT
	.align		4
        /*0064*/ 	.byte	0x02, 0x4a
	.zero		1
	.zero		1


	//----- nvinfo : EIATTR_EXIT_INSTR_OFFSETS
	.align		4
        /*0068*/ 	.byte	0x04, 0x1c
        /*006a*/ 	.short	(.L_19 - .L_18)


	//   ....[0]....
.L_18:
        /*006c*/ 	.word	0x00000fa0


	//----- nvinfo : EIATTR_CBANK_PARAM_SIZE
	.align		4
.L_19:
        /*0070*/ 	.byte	0x03, 0x19
        /*0072*/ 	.short	0x0020


	//----- nvinfo : EIATTR_PARAM_CBANK
	.align		4
        /*0074*/ 	.byte	0x04, 0x0a
        /*0076*/ 	.short	(.L_21 - .L_20)
	.align		4
.L_20:
        /*0078*/ 	.word	index@(.nv.constant0._Z6kernelPfS_lii)
        /*007c*/ 	.short	0x0380
        /*007e*/ 	.short	0x0020


	//----- nvinfo : EIATTR_SW_WAR
	.align		4
.L_21:
        /*0080*/ 	.byte	0x04, 0x36
        /*0082*/ 	.short	(.L_23 - .L_22)
.L_22:
        /*0084*/ 	.word	0x00000008
.L_23:


//--------------------- .nv.callgraph             --------------------------
	.section	.nv.callgraph,"",@"SHT_CUDA_CALLGRAPH"
	.align	4
	.sectionentsize	8
	.align		4
        /*0000*/ 	.word	0x00000000
	.align		4
        /*0004*/ 	.word	0xffffffff
	.align		4
        /*0008*/ 	.word	0x00000000
	.align		4
        /*000c*/ 	.word	0xfffffffe
	.align		4
        /*0010*/ 	.word	0x00000000
	.align		4
        /*0014*/ 	.word	0xfffffffd
	.align		4
        /*0018*/ 	.word	0x00000000
	.align		4
        /*001c*/ 	.word	0xfffffffc


//--------------------- .text._Z6kernelPfS_lii    --------------------------
	.section	.text._Z6kernelPfS_lii,"ax",@progbits
	.align	128
        .global         _Z6kernelPfS_lii
        .type           _Z6kernelPfS_lii,@function
        .size           _Z6kernelPfS_lii,(.L_x_29 - _Z6kernelPfS_lii)
        .other          _Z6kernelPfS_lii,@"STO_CUDA_ENTRY STV_DEFAULT"
_Z6kernelPfS_lii:
.text._Z6kernelPfS_lii:
[----:B------:R-:W-:Y:S01]  /*0000*/  LDC R1, c[0x0][0x37c] ;  /* 0x0000df00ff017b82 */ /* 0x000fe20000000800 */
[----:B------:R-:W0:Y:S01]  /*0010*/  LDCU.64 UR6, c[0x0][0x390] ;  /* 0x00007200ff0677ac */ /* 0x000e220008000a00 */
[----:B------:R-:W1:Y:S06]  /*0020*/  S2R R3, SR_TID.X ;  /* 0x0000000000037919 */ /* 0x000e6c0000002100 */
[----:B------:R-:W1:Y:S01]  /*0030*/  S2UR UR4, SR_CTAID.X ;  /* 0x00000000000479c3 */ /* 0x000e620000002500 */
[----:B------:R-:W-:Y:S01]  /*0040*/  HFMA2 R7, -RZ, RZ, 0, 0 ;  /* 0x00000000ff077431 */ /* 0x000fe200000001ff */
[----:B------:R-:W2:Y:S06]  /*0050*/  LDCU.64 UR10, c[0x0][0x358] ;  /* 0x00006b00ff0a77ac */ /* 0x000eac0008000a00 */
[----:B------:R-:W1:Y:S01]  /*0060*/  LDC R0, c[0x0][0x360] ;  /* 0x0000d800ff007b82 */ /* 0x000e620000000800 */
[----:B0-----:R-:W-:-:S04]  /*0070*/  UISETP.GE.U32.AND UP0, UPT, UR6, 0x1, UPT ;  /* 0x000000010600788c */ /* 0x001fc8000bf06070 */
[----:B------:R-:W-:Y:S01]  /*0080*/  UISETP.GE.AND.EX UP0, UPT, UR7, URZ, UPT, UP0 ;  /* 0x000000ff0700728c */ /* 0x000fe2000bf06300 */
[----:B-1----:R-:W-:-:S08]  /*0090*/  IMAD R0, R0, UR4, R3 ;  /* 0x0000000400007c24 */ /* 0x002fd0000f8e0203 */
[----:B--2---:R-:W-:Y:S05]  /*00a0*/  BRA.U !UP0, `(.L_x_0) ;  /* 0x0000000d08b07547 */ /* 0x004fea000b800000 */
[----:B------:R-:W0:Y:S02]  /*00b0*/  LDCU UR4, c[0x0][0x398] ;  /* 0x00007300ff0477ac */ /* 0x000e240008000800 */
[----:B0-----:R-:W-:-:S09]  /*00c0*/  UISETP.GE.AND UP0, UPT, UR4, 0x1, UPT ;  /* 0x000000010400788c */ /* 0x001fd2000bf06270 */
[----:B------:R-:W-:Y:S05]  /*00d0*/  BRA.U !UP0, `(.L_x_1) ;  /* 0x0000000908787547 */ /* 0x000fea000b800000 */
[----:B------:R-:W0:Y:S08]  /*00e0*/  LDC R6, c[0x0][0x39c] ;  /* 0x0000e700ff067b82 */ /* 0x000e300000000800 */
[----:B------:R-:W1:Y:S08]  /*00f0*/  LDC.64 R2, c[0x0][0x388] ;  /* 0x0000e200ff027b82 */ /* 0x000e700000000a00 */
[----:B------:R-:W2:Y:S01]  /*0100*/  LDC.64 R4, c[0x0][0x380] ;  /* 0x0000e000ff047b82 */ /* 0x000ea20000000a00 */
[----:B0-----:R-:W-:Y:S01]  /*0110*/  ISETP.GE.AND P0, PT, R6, 0x1, PT ;  /* 0x000000010600780c */ /* 0x001fe20003f06270 */
[----:B-1----:R-:W-:-:S04]  /*0120*/  IMAD.WIDE R2, R0, 0x4, R2 ;  /* 0x0000000400027825 */ /* 0x002fc800078e0202 */
[----:B--2---:R-:W-:-:S08]  /*0130*/  IMAD.WIDE R4, R0, 0x4, R4 ;  /* 0x0000000400047825 */ /* 0x004fd000078e0204 */
[----:B------:R-:W-:Y:S05]  /*0140*/  @!P0 BRA `(.L_x_2) ;  /* 0x0000000400b08947 */ /* 0x000fea0003800000 */
[----:B------:R-:W-:Y:S01]  /*0150*/  ULOP3.LUT UR8, UR4, 0xf, URZ, 0xc0, !UPT ;  /* 0x0000000f04087892 */ /* 0x000fe2000f8ec0ff */
[C---:B------:R-:W-:Y:S01]  /*0160*/  LOP3.LUT R8, R6.reuse, 0x3, RZ, 0xc0, !PT ;  /* 0x0000000306087812 */ /* 0x040fe200078ec0ff */
[----:B------:R-:W-:Y:S01]  /*0170*/  ULOP3.LUT UR9, UR4, 0x7, URZ, 0xc0, !UPT ;  /* 0x0000000704097892 */ /* 0x000fe2000f8ec0ff */
[----:B------:R-:W-:Y:S01]  /*0180*/  LOP3.LUT R6, R6, 0x7ffffffc, RZ, 0xc0, !PT ;  /* 0x7ffffffc06067812 */ /* 0x000fe200078ec0ff */
[----:B------:R-:W-:Y:S01]  /*0190*/  UIADD3 UR5, UPT, UPT, UR8, -0x1, URZ ;  /* 0xffffffff08057890 */ /* 0x000fe2000fffe0ff */
[----:B------:R-:W-:Y:S01]  /*01a0*/  MOV R7, RZ ;  /* 0x000000ff00077202 */ /* 0x000fe20000000f00 */
[----:B------:R-:W-:Y:S02]  /*01b0*/  UIADD3 UR6, UPT, UPT, UR9, -0x1, URZ ;  /* 0xffffffff09067890 */ /* 0x000fe4000fffe0ff */
[----:B------:R-:W-:Y:S02]  /*01c0*/  ULOP3.LUT UR4, UR4, 0x7ffffff0, URZ, 0xc0, !UPT ;  /* 0x7ffffff004047892 */ /* 0x000fe4000f8ec0ff */
[----:B------:R-:W-:-:S02]  /*01d0*/  UISETP.GE.U32.AND UP2, UPT, UR5, 0x7, UPT ;  /* 0x000000070500788c */ /* 0x000fc4000bf46070 */
[----:B------:R-:W-:Y:S02]  /*01e0*/  UISETP.GE.U32.AND UP1, UPT, UR6, 0x3, UPT ;  /* 0x000000030600788c */ /* 0x000fe4000bf26070 */
[----:B------:R-:W-:Y:S01]  /*01f0*/  UIADD3 UR7, UPT, UPT, -UR4, URZ, URZ ;  /* 0x000000ff04077290 */ /* 0x000fe2000fffe1ff */
[----:B------:R-:W-:Y:S01]  /*0200*/  UMOV UR5, URZ ;  /* 0x000000ff00057c82 */ /* 0x000fe20008000000 */
[----:B------:R-:W-:-:S10]  /*0210*/  UMOV UR6, URZ ;  /* 0x000000ff00067c82 */ /* 0x000fd40008000000 */
.L_x_14:
[----:B0-----:R-:W0:Y:S01]  /*0220*/  LDCU UR12, c[0x0][0x398] ;  /* 0x00007300ff0c77ac */ /* 0x001e220008000800 */
[----:B------:R-:W-:Y:S02]  /*0230*/  UISETP.NE.AND UP0, UPT, UR8, URZ, UPT ;  /* 0x000000ff0800728c */ /* 0x000fe4000bf05270 */
[----:B0-----:R-:W-:-:S09]  /*0240*/  UISETP.GE.U32.AND UP3, UPT, UR12, 0x10, UPT ;  /* 0x000000100c00788c */ /* 0x001fd2000bf66070 */
[----:B-1234-:R-:W-:Y:S05]  /*0250*/  BRA.U !UP3, `(.L_x_3) ;  /* 0x000000010b287547 */ /* 0x01efea000b800000 */
[----:B------:R0:W5:Y:S01]  /*0260*/  LDG.E R9, desc[UR10][R2.64] ;  /* 0x0000000a02097981 */ /* 0x000162000c1e1900 */
[----:B------:R-:W-:-:S05]  /*0270*/  UMOV UR4, UR7 ;  /* 0x0000000700047c82 */ /* 0x000fca0008000000 */
.L_x_4:
[----:B-----5:R1:W-:Y:S04]  /*0280*/  STG.E desc[UR10][R4.64], R9 ;  /* 0x0000000904007986 */ /* 0x0203e8000c10190a */
[----:B--2---:R-:W2:Y:S04]  /*0290*/  LDG.E R11, desc[UR10][R2.64] ;  /* 0x0000000a020b7981 */ /* 0x004ea8000c1e1900 */
[----:B--2---:R2:W-:Y:S04]  /*02a0*/  STG.E desc[UR10][R4.64], R11 ;  /* 0x0000000b04007986 */ /* 0x0045e8000c10190a */
[----:B-1----:R-:W3:Y:S01]  /*02b0*/  LDG.E R9, desc[UR10][R2.64] ;  /* 0x0000000a02097981 */ /* 0x002ee2000c1e1900 */
[----:B------:R-:W-:-:S04]  /*02c0*/  UIADD3 UR4, UPT, UPT, UR4, 0x10, URZ ;  /* 0x0000001004047890 */ /* 0x000fc8000fffe0ff */
[----:B------:R-:W-:Y:S01]  /*02d0*/  UISETP.NE.AND UP3, UPT, UR4, URZ, UPT ;  /* 0x000000ff0400728c */ /* 0x000fe2000bf65270 */
[----:B---3--:R2:W-:Y:S08]  /*02e0*/  STG.E desc[UR10][R4.64], R9 ;  /* 0x0000000904007986 */ /* 0x0085f0000c10190a */
[----:B------:R-:W-:Y:S05]  /*02f0*/  BRA.U UP3, `(.L_x_4) ;  /* 0xfffffffd03e07547 */ /* 0x000fea000b83ffff */
.L_x_3:
[----:B------:R-:W-:Y:S05]  /*0300*/  BRA.U !UP0, `(.L_x_5) ;  /* 0x0000000108307547 */ /* 0x000fea000b800000 */
[----:B------:R-:W-:Y:S01]  /*0310*/  UISETP.NE.AND UP0, UPT, UR9, URZ, UPT ;  /* 0x000000ff0900728c */ /* 0x000fe2000bf05270 */
[----:B------:R-:W-:Y:S10]  /*0320*/  BRA.U !UP2, `(.L_x_6) ;  /* 0x000000010a087547 */ /* 0x000ff4000b800000 */
[----:B--2---:R-:W2:Y:S04]  /*0330*/  LDG.E R9, desc[UR10][R2.64] ;  /* 0x0000000a02097981 */ /* 0x004ea8000c1e1900 */
[----:B--2---:R1:W-:Y:S02]  /*0340*/  STG.E desc[UR10][R4.64], R9 ;  /* 0x0000000904007986 */ /* 0x0043e4000c10190a */
.L_x_6:
[----:B------:R-:W-:Y:S05]  /*0350*/  BRA.U !UP0, `(.L_x_5) ;  /* 0x00000001081c7547 */ /* 0x000fea000b800000 */
[----:B------:R-:W-:Y:S01]  /*0360*/  ULOP3.LUT UP0, URZ, UR12, 0x3, URZ, 0xc0, !UPT ;  /* 0x000000030cff7892 */ /* 0x000fe2000f80c0ff */
[----:B------:R-:W-:Y:S10]  /*0370*/  BRA.U !UP1, `(.L_x_7) ;  /* 0x0000000109087547 */ /* 0x000ff4000b800000 */
[----:B-12---:R-:W2:Y:S04]  /*0380*/  LDG.E R9, desc[UR10][R2.64] ;  /* 0x0000000a02097981 */ /* 0x006ea8000c1e1900 */
[----:B--2---:R3:W-:Y:S02]  /*0390*/  STG.E desc[UR10][R4.64], R9 ;  /* 0x0000000904007986 */ /* 0x0047e4000c10190a */
.L_x_7:
[----:B------:R-:W-:Y:S05]  /*03a0*/  BRA.U !UP0, `(.L_x_5) ;  /* 0x0000000108087547 */ /* 0x000fea000b800000 */
[----:B-123--:R-:W2:Y:S04]  /*03b0*/  LDG.E R9, desc[UR10][R2.64] ;  /* 0x0000000a02097981 */ /* 0x00eea8000c1e1900 */
[----:B--2---:R4:W-:Y:S02]  /*03c0*/  STG.E desc[UR10][R4.64], R9 ;  /* 0x0000000904007986 */ /* 0x0049e4000c10190a */
.L_x_5:
[----:B------:R-:W5:Y:S02]  /*03d0*/  LDCU UR4, c[0x0][0x39c] ;  /* 0x00007380ff0477ac */ /* 0x000f640008000800 */
[----:B-----5:R-:W-:-:S09]  /*03e0*/  UISETP.GE.U32.AND UP0, UPT, UR4, 0x4, UPT ;  /* 0x000000040400788c */ /* 0x020fd2000bf06070 */
[----:B------:R-:W-:Y:S05]  /*03f0*/  BRA.U !UP0, `(.L_x_8) ;  /* 0x0000000108c87547 */ /* 0x000fea000b800000 */
[----:B------:R-:W-:Y:S01]  /*0400*/  ISETP.GT.AND P0, PT, R6, RZ, PT ;  /* 0x000000ff0600720c */ /* 0x000fe20003f04270 */
[----:B------:R-:W-:-:S12]  /*0410*/  UMOV UR4, URZ ;  /* 0x000000ff00047c82 */ /* 0x000fd80008000000 */
[----:B------:R-:W-:Y:S05]  /*0420*/  @!P0 BRA `(.L_x_9) ;  /* 0x0000000000a08947 */ /* 0x000fea0003800000 */
[----:B-1234-:R-:W-:Y:S02]  /*0430*/  IADD3 R9, PT, PT, R6, -UR4, RZ ;  /* 0x8000000406097c10 */ /* 0x01efe4000fffe0ff */
[----:B------:R-:W-:Y:S02]  /*0440*/  PLOP3.LUT P0, PT, PT, PT, PT, 0x80, 0x8 ;  /* 0x000000000008781c */ /* 0x000fe40003f0f070 */
[----:B------:R-:W-:-:S13]  /*0450*/  ISETP.GT.AND P1, PT, R9, 0xc, PT ;  /* 0x0000000c0900780c */ /* 0x000fda0003f24270 */
[----:B------:R-:W-:Y:S05]  /*0460*/  @!P1 BRA `(.L_x_10) ;  /* 0x0000000000549947 */ /* 0x000fea0003800000 */
[----:B------:R-:W-:Y:S02]  /*0470*/  PLOP3.LUT P0, PT, PT, PT, PT, 0x8, 0x80 ;  /* 0x000000000080781c */ /* 0x000fe40003f0e170 */
[----:B------:R-:W-:-:S11]  /*0480*/  IADD3 R9, PT, PT, R6, -0xc, RZ ;  /* 0xfffffff406097810 */ /* 0x000fd60007ffe0ff */
.L_x_11:
[----:B------:R-:W-:Y:S01]  /*0490*/  FADD R7, R7, 1.2339999675750732422 ;  /* 0x3f9df3b607077421 */ /* 0x000fe20000000000 */
[----:B------:R-:W-:-:S03]  /*04a0*/  UIADD3 UR4, UPT, UPT, UR4, 0x10, URZ ;  /* 0x0000001004047890 */ /* 0x000fc6000fffe0ff */
[----:B------:R-:W-:-:S03]  /*04b0*/  FADD R7, R7, 1.2339999675750732422 ;  /* 0x3f9df3b607077421 */ /* 0x000fc60000000000 */
[----:B------:R-:W-:Y:S01]  /*04c0*/  ISETP.LE.AND P1, PT, R9, UR4, PT ;  /* 0x0000000409007c0c */ /* 0x000fe2000bf23270 */
[----:B------:R-:W-:-:S04]  /*04d0*/  FADD R7, R7, 1.2339999675750732422 ;  /* 0x3f9df3b607077421 */ /* 0x000fc80000000000 */
        /* <DEDUP_REMOVED lines=12> */
[----:B------:R-:W-:Y:S01]  /*05a0*/  FADD R7, R7, 1.2339999675750732422 ;  /* 0x3f9df3b607077421 */ /* 0x000fe20000000000 */
[----:B------:R-:W-:Y:S06]  /*05b0*/  @!P1 BRA `(.L_x_11) ;  /* 0xfffffffc00b49947 */ /* 0x000fec000383ffff */
.L_x_10:
[----:B------:R-:W-:-:S04]  /*05c0*/  IADD3 R9, PT, PT, R6, -UR4, RZ ;  /* 0x8000000406097c10 */ /* 0x000fc8000fffe0ff */
[----:B------:R-:W-:-:S13]  /*05d0*/  ISETP.GT.AND P1, PT, R9, 0x4, PT ;  /* 0x000000040900780c */ /* 0x000fda0003f24270 */
[----:B------:R-:W-:Y:S05]  /*05e0*/  @!P1 BRA `(.L_x_12) ;  /* 0x0000000000289947 */ /* 0x000fea0003800000 */
[----:B------:R-:W-:Y:S01]  /*05f0*/  FADD R7, R7, 1.2339999675750732422 ;  /* 0x3f9df3b607077421 */ /* 0x000fe20000000000 */
[----:B------:R-:W-:Y:S01]  /*0600*/  PLOP3.LUT P0, PT, PT, PT, PT, 0x8, 0x80 ;  /* 0x000000000080781c */ /* 0x000fe20003f0e170 */
[----:B------:R-:W-:Y:S02]  /*0610*/  UIADD3 UR4, UPT, UPT, UR4, 0x8, URZ ;  /* 0x0000000804047890 */ /* 0x000fe4000fffe0ff */
[----:B------:R-:W-:-:S04]  /*0620*/  FADD R7, R7, 1.2339999675750732422 ;  /* 0x3f9df3b607077421 */ /* 0x000fc80000000000 */
[----:B------:R-:W-:-:S04]  /*0630*/  FADD R7, R7, 1.2339999675750732422 ;  /* 0x3f9df3b607077421 */ /* 0x000fc80000000000 */
[----:B------:R-:W-:-:S04]  /*0640*/  FADD R7, R7, 1.2339999675750732422 ;  /* 0x3f9df3b607077421 */ /* 0x000fc80000000000 */
[----:B------:R-:W-:-:S04]  /*0650*/  FADD R7, R7, 1.2339999675750732422 ;  /* 0x3f9df3b607077421 */ /* 0x000fc80000000000 */
[----:B------:R-:W-:-:S04]  /*0660*/  FADD R7, R7, 1.2339999675750732422 ;  /* 0x3f9df3b607077421 */ /* 0x000fc80000000000 */
[----:B------:R-:W-:-:S04]  /*0670*/  FADD R7, R7, 1.2339999675750732422 ;  /* 0x3f9df3b607077421 */ /* 0x000fc80000000000 */
[----:B------:R-:W-:-:S07]  /*0680*/  FADD R7, R7, 1.2339999675750732422 ;  /* 0x3f9df3b607077421 */ /* 0x000fce0000000000 */
.L_x_12:
[----:B------:R-:W-:-:S13]  /*0690*/  ISETP.NE.OR P0, PT, R6, UR4, P0 ;  /* 0x0000000406007c0c */ /* 0x000fda0008705670 */
[----:B------:R-:W-:Y:S05]  /*06a0*/  @!P0 BRA `(.L_x_8) ;  /* 0x00000000001c8947 */ /* 0x000fea0003800000 */
.L_x_9:
[----:B------:R-:W-:Y:S01]  /*06b0*/  UIADD3 UR4, UPT, UPT, UR4, 0x4, URZ ;  /* 0x0000000404047890 */ /* 0x000fe2000fffe0ff */
[----:B------:R-:W-:-:S04]  /*06c0*/  FADD R7, R7, 1.2339999675750732422 ;  /* 0x3f9df3b607077421 */ /* 0x000fc80000000000 */
[----:B------:R-:W-:Y:S01]  /*06d0*/  FADD R7, R7, 1.2339999675750732422 ;  /* 0x3f9df3b607077421 */ /* 0x000fe20000000000 */
[----:B------:R-:W-:-:S03]  /*06e0*/  ISETP.NE.AND P0, PT, R6, UR4, PT ;  /* 0x0000000406007c0c */ /* 0x000fc6000bf05270 */
[----:B------:R-:W-:-:S04]  /*06f0*/  FADD R7, R7, 1.2339999675750732422 ;  /* 0x3f9df3b607077421 */ /* 0x000fc80000000000 */
[----:B------:R-:W-:-:S06]  /*0700*/  FADD R7, R7, 1.2339999675750732422 ;  /* 0x3f9df3b607077421 */ /* 0x000fcc0000000000 */
[----:B------:R-:W-:Y:S05]  /*0710*/  @P0 BRA `(.L_x_9) ;  /* 0xfffffffc00e40947 */ /* 0x000fea000383ffff */
.L_x_8:
[----:B------:R-:W5:Y:S01]  /*0720*/  LDCU.64 UR12, c[0x0][0x390] ;  /* 0x00007200ff0c77ac */ /* 0x000f620008000a00 */
[----:B------:R-:W-:Y:S01]  /*0730*/  ISETP.NE.AND P0, PT, R8, RZ, PT ;  /* 0x000000ff0800720c */ /* 0x000fe20003f05270 */
[----:B------:R-:W-:-:S04]  /*0740*/  UIADD3 UR5, UP0, UPT, UR5, 0x1, URZ ;  /* 0x0000000105057890 */ /* 0x000fc8000ff1e0ff */
[----:B------:R-:W-:Y:S02]  /*0750*/  UIADD3.X UR6, UPT, UPT, URZ, UR6, URZ, UP0, !UPT ;  /* 0x00000006ff067290 */ /* 0x000fe400087fe4ff */
[----:B-----5:R-:W-:-:S04]  /*0760*/  UISETP.NE.U32.AND UP0, UPT, UR5, UR12, UPT ;  /* 0x0000000c0500728c */ /* 0x020fc8000bf05070 */
[----:B------:R-:W-:Y:S02]  /*0770*/  UISETP.NE.AND.EX UP0, UPT, UR6, UR13, UPT, UP0 ;  /* 0x0000000d0600728c */ /* 0x000fe4000bf05300 */
[----:B------:R-:W-:Y:S09]  /*0780*/  @!P0 BRA `(.L_x_13) ;  /* 0x0000000000188947 */ /* 0x000ff20003800000 */
[----:B------:R-:W-:Y:S01]  /*0790*/  ISETP.NE.AND P0, PT, R8, 0x1, PT ;  /* 0x000000010800780c */ /* 0x000fe20003f05270 */
[----:B------:R-:W-:-:S03]  /*07a0*/  FADD R7, R7, 1.2339999675750732422 ;  /* 0x3f9df3b607077421 */ /* 0x000fc60000000000 */
[----:B------:R-:W-:-:S09]  /*07b0*/  ISETP.NE.AND P1, PT, R8, 0x2, P0 ;  /* 0x000000020800780c */ /* 0x000fd20000725270 */
[----:B-1234-:R-:W-:-:S04]  /*07c0*/  @P0 FADD R9, R7, 1.2339999675750732422 ;  /* 0x3f9df3b607090421 */ /* 0x01efc80000000000 */
[----:B------:R-:W-:-:S05]  /*07d0*/  @P1 FADD R9, R9, 1.2339999675750732422 ;  /* 0x3f9df3b609091421 */ /* 0x000fca0000000000 */
[----:B------:R-:W-:-:S07]  /*07e0*/  @P0 MOV R7, R9 ;  /* 0x0000000900070202 */ /* 0x000fce0000000f00 */
.L_x_13:
[----:B------:R-:W-:Y:S05]  /*07f0*/  BRA.U !UP0, `(.L_x_0) ;  /* 0x0000000508dc7547 */ /* 0x000fea000b800000 */
[----:B------:R-:W-:Y:S05]  /*0800*/  BRA `(.L_x_14) ;  /* 0xfffffff800847947 */ /* 0x000fea000383ffff */
.L_x_2:
[----:B------:R-:W-:Y:S02]  /*0810*/  ULOP3.LUT UR8, UR4, 0xf, URZ, 0xc0, !UPT ;  /* 0x0000000f04087892 */ /* 0x000fe4000f8ec0ff */
[----:B------:R-:W-:Y:S02]  /*0820*/  ULOP3.LUT UR9, UR4, 0x7, URZ, 0xc0, !UPT ;  /* 0x0000000704097892 */ /* 0x000fe4000f8ec0ff */
[----:B------:R-:W-:Y:S02]  /*0830*/  UIADD3 UR5, UPT, UPT, UR8, -0x1, URZ ;  /* 0xffffffff08057890 */ /* 0x000fe4000fffe0ff */
[----:B------:R-:W-:Y:S02]  /*0840*/  UIADD3 UR6, UPT, UPT, UR9, -0x1, URZ ;  /* 0xffffffff09067890 */ /* 0x000fe4000fffe0ff */
[----:B------:R-:W-:Y:S02]  /*0850*/  UISETP.GE.U32.AND UP2, UPT, UR5, 0x7, UPT ;  /* 0x000000070500788c */ /* 0x000fe4000bf46070 */
[----:B------:R-:W-:-:S02]  /*0860*/  UISETP.GE.U32.AND UP1, UPT, UR6, 0x3, UPT ;  /* 0x000000030600788c */ /* 0x000fc4000bf26070 */
[----:B------:R-:W-:Y:S01]  /*0870*/  ULOP3.LUT UR7, UR4, 0x7ffffff0, URZ, 0xc0, !UPT ;  /* 0x7ffffff004077892 */ /* 0x000fe2000f8ec0ff */
[----:B------:R-:W-:Y:S01]  /*0880*/  UMOV UR5, URZ ;  /* 0x000000ff00057c82 */ /* 0x000fe20008000000 */
[----:B------:R-:W-:-:S10]  /*0890*/  UMOV UR6, URZ ;  /* 0x000000ff00067c82 */ /* 0x000fd40008000000 */
.L_x_20:
[----:B0-----:R-:W0:Y:S01]  /*08a0*/  LDCU UR12, c[0x0][0x398] ;  /* 0x00007300ff0c77ac */ /* 0x001e220008000800 */
[----:B------:R-:W-:Y:S02]  /*08b0*/  UISETP.NE.AND UP0, UPT, UR8, URZ, UPT ;  /* 0x000000ff0800728c */ /* 0x000fe4000bf05270 */
[----:B0-----:R-:W-:-:S09]  /*08c0*/  UISETP.GE.U32.AND UP3, UPT, UR12, 0x10, UPT ;  /* 0x000000100c00788c */ /* 0x001fd2000bf66070 */
[----:B-1234-:R-:W-:Y:S05]  /*08d0*/  BRA.U !UP3, `(.L_x_15) ;  /* 0x000000010b287547 */ /* 0x01efea000b800000 */
[----:B------:R0:W5:Y:S01]  /*08e0*/  LDG.E R9, desc[UR10][R2.64] ;  /* 0x0000000a02097981 */ /* 0x000162000c1e1900 */
[----:B------:R-:W-:-:S05]  /*08f0*/  UMOV UR4, URZ ;  /* 0x000000ff00047c82 */ /* 0x000fca0008000000 */
.L_x_16:
[----:B-----5:R1:W-:Y:S04]  /*0900*/  STG.E desc[UR10][R4.64], R9 ;  /* 0x0000000904007986 */ /* 0x0203e8000c10190a */
[----:B--2---:R-:W2:Y:S04]  /*0910*/  LDG.E R11, desc[UR10][R2.64] ;  /* 0x0000000a020b7981 */ /* 0x004ea8000c1e1900 */
[----:B--2---:R2:W-:Y:S04]  /*0920*/  STG.E desc[UR10][R4.64], R11 ;  /* 0x0000000b04007986 */ /* 0x0045e8000c10190a */
[----:B-1----:R-:W3:Y:S01]  /*0930*/  LDG.E R9, desc[UR10][R2.64] ;  /* 0x0000000a02097981 */ /* 0x002ee2000c1e1900 */
[----:B------:R-:W-:-:S04]  /*0940*/  UIADD3 UR4, UPT, UPT, UR4, 0x10, URZ ;  /* 0x0000001004047890 */ /* 0x000fc8000fffe0ff */
[----:B------:R-:W-:Y:S01]  /*0950*/  UISETP.NE.AND UP3, UPT, UR4, UR7, UPT ;  /* 0x000000070400728c */ /* 0x000fe2000bf65270 */
[----:B---3--:R2:W-:Y:S08]  /*0960*/  STG.E desc[UR10][R4.64], R9 ;  /* 0x0000000904007986 */ /* 0x0085f0000c10190a */
[----:B------:R-:W-:Y:S05]  /*0970*/  BRA.U UP3, `(.L_x_16) ;  /* 0xfffffffd03e07547 */ /* 0x000fea000b83ffff */
.L_x_15:
[----:B------:R-:W-:Y:S05]  /*0980*/  BRA.U !UP0, `(.L_x_17) ;  /* 0x0000000108307547 */ /* 0x000fea000b800000 */
[----:B------:R-:W-:Y:S01]  /*0990*/  UISETP.NE.AND UP0, UPT, UR9, URZ, UPT ;  /* 0x000000ff0900728c */ /* 0x000fe2000bf05270 */
[----:B------:R-:W-:Y:S10]  /*09a0*/  BRA.U !UP2, `(.L_x_18) ;  /* 0x000000010a087547 */ /* 0x000ff4000b800000 */
[----:B--2---:R-:W2:Y:S04]  /*09b0*/  LDG.E R9, desc[UR10][R2.64] ;  /* 0x0000000a02097981 */ /* 0x004ea8000c1e1900 */
[----:B--2---:R1:W-:Y:S02]  /*09c0*/  STG.E desc[UR10][R4.64], R9 ;  /* 0x0000000904007986 */ /* 0x0043e4000c10190a */
.L_x_18:
[----:B------:R-:W-:Y:S05]  /*09d0*/  BRA.U !UP0, `(.L_x_17) ;  /* 0x00000001081c7547 */ /* 0x000fea000b800000 */
[----:B------:R-:W-:Y:S01]  /*09e0*/  ULOP3.LUT UP0, URZ, UR12, 0x3, URZ, 0xc0, !UPT ;  /* 0x000000030cff7892 */ /* 0x000fe2000f80c0ff */
[----:B------:R-:W-:Y:S10]  /*09f0*/  BRA.U !UP1, `(.L_x_19) ;  /* 0x0000000109087547 */ /* 0x000ff4000b800000 */
[----:B-12---:R-:W2:Y:S04]  /*0a00*/  LDG.E R9, desc[UR10][R2.64] ;  /* 0x0000000a02097981 */ /* 0x006ea8000c1e1900 */
[----:B--2---:R3:W-:Y:S02]  /*0a10*/  STG.E desc[UR10][R4.64], R9 ;  /* 0x0000000904007986 */ /* 0x0047e4000c10190a */
.L_x_19:
[----:B------:R-:W-:Y:S05]  /*0a20*/  BRA.U !UP0, `(.L_x_17) ;  /* 0x0000000108087547 */ /* 0x000fea000b800000 */
[----:B-123--:R-:W2:Y:S04]  /*0a30*/  LDG.E R9, desc[UR10][R2.64] ;  /* 0x0000000a02097981 */ /* 0x00eea8000c1e1900 */
[----:B--2---:R4:W-:Y:S02]  /*0a40*/  STG.E desc[UR10][R4.64], R9 ;  /* 0x0000000904007986 */ /* 0x0049e4000c10190a */
.L_x_17:
[----:B------:R-:W5:Y:S01]  /*0a50*/  LDCU.64 UR12, c[0x0][0x390] ;  /* 0x00007200ff0c77ac */ /* 0x000f620008000a00 */
[----:B------:R-:W-:-:S04]  /*0a60*/  UIADD3 UR5, UP0, UPT, UR5, 0x1, URZ ;  /* 0x0000000105057890 */ /* 0x000fc8000ff1e0ff */
[----:B------:R-:W-:Y:S02]  /*0a70*/  UIADD3.X UR6, UPT, UPT, URZ, UR6, URZ, UP0, !UPT ;  /* 0x00000006ff067290 */ /* 0x000fe400087fe4ff */
[----:B-----5:R-:W-:-:S04]  /*0a80*/  UISETP.NE.U32.AND UP0, UPT, UR5, UR12, UPT ;  /* 0x0000000c0500728c */ /* 0x020fc8000bf05070 */
[----:B------:R-:W-:-:S09]  /*0a90*/  UISETP.NE.AND.EX UP0, UPT, UR6, UR13, UPT, UP0 ;  /* 0x0000000d0600728c */ /* 0x000fd2000bf05300 */
[----:B------:R-:W-:Y:S05]  /*0aa0*/  BRA.U !UP0, `(.L_x_0) ;  /* 0x0000000508307547 */ /* 0x000fea000b800000 */
[----:B------:R-:W-:Y:S05]  /*0ab0*/  BRA `(.L_x_20) ;  /* 0xfffffffc00787947 */ /* 0x000fea000383ffff */
.L_x_1:
[----:B------:R-:W0:Y:S02]  /*0ac0*/  LDC R2, c[0x0][0x39c] ;  /* 0x0000e700ff027b82 */ /* 0x000e240000000800 */
[----:B0-----:R-:W-:-:S13]  /*0ad0*/  ISETP.GE.AND P0, PT, R2, 0x1, PT ;  /* 0x000000010200780c */ /* 0x001fda0003f06270 */
[----:B------:R-:W-:Y:S05]  /*0ae0*/  @!P0 BRA `(.L_x_0) ;  /* 0x0000000400208947 */ /* 0x000fea0003800000 */
[----:B------:R-:W-:Y:S01]  /*0af0*/  HFMA2 R7, -RZ, RZ, 0, 0 ;  /* 0x00000000ff077431 */ /* 0x000fe200000001ff */
[C---:B------:R-:W-:Y:S01]  /*0b00*/  LOP3.LUT R3, R2.reuse, 0x3, RZ, 0xc0, !PT ;  /* 0x0000000302037812 */ /* 0x040fe200078ec0ff */
[----:B------:R-:W-:Y:S01]  /*0b10*/  UMOV UR5, URZ ;  /* 0x000000ff00057c82 */ /* 0x000fe20008000000 */
[----:B------:R-:W-:Y:S01]  /*0b20*/  LOP3.LUT R2, R2, 0x7ffffffc, RZ, 0xc0, !PT ;  /* 0x7ffffffc02027812 */ /* 0x000fe200078ec0ff */
[----:B------:R-:W-:-:S06]  /*0b30*/  UMOV UR6, URZ ;  /* 0x000000ff00067c82 */ /* 0x000fcc0008000000 */
.L_x_27:
[----:B------:R-:W0:Y:S01]  /*0b40*/  LDCU UR4, c[0x0][0x39c] ;  /* 0x00007380ff0477ac */ /* 0x000e220008000800 */
[----:B------:R-:W1:Y:S01]  /*0b50*/  LDCU.64 UR8, c[0x0][0x390] ;  /* 0x00007200ff0877ac */ /* 0x000e620008000a00 */
[----:B------:R-:W-:-:S04]  /*0b60*/  UIADD3 UR5, UP0, UPT, UR5, 0x1, URZ ;  /* 0x0000000105057890 */ /* 0x000fc8000ff1e0ff */
[----:B------:R-:W-:Y:S02]  /*0b70*/  UIADD3.X UR6, UPT, UPT, URZ, UR6, URZ, UP0, !UPT ;  /* 0x00000006ff067290 */ /* 0x000fe400087fe4ff */
[----:B0-----:R-:W-:Y:S02]  /*0b80*/  UISETP.GE.U32.AND UP1, UPT, UR4, 0x4, UPT ;  /* 0x000000040400788c */ /* 0x001fe4000bf26070 */
[----:B-1----:R-:W-:-:S04]  /*0b90*/  UISETP.NE.U32.AND UP0, UPT, UR5, UR8, UPT ;  /* 0x000000080500728c */ /* 0x002fc8000bf05070 */
[----:B------:R-:W-:-:S03]  /*0ba0*/  UISETP.NE.AND.EX UP0, UPT, UR6, UR9, UPT, UP0 ;  /* 0x000000090600728c */ /* 0x000fc6000bf05300 */
[----:B------:R-:W-:Y:S08]  /*0bb0*/  BRA.U !UP1, `(.L_x_21) ;  /* 0x0000000109c87547 */ /* 0x000ff0000b800000 */
[----:B------:R-:W-:Y:S01]  /*0bc0*/  ISETP.GT.AND P0, PT, R2, RZ, PT ;  /* 0x000000ff0200720c */ /* 0x000fe20003f04270 */
[----:B------:R-:W-:-:S12]  /*0bd0*/  UMOV UR4, URZ ;  /* 0x000000ff00047c82 */ /* 0x000fd80008000000 */
[----:B------:R-:W-:Y:S05]  /*0be0*/  @!P0 BRA `(.L_x_22) ;  /* 0x0000000000a08947 */ /* 0x000fea0003800000 */
[----:B------:R-:W-:Y:S02]  /*0bf0*/  IADD3 R4, PT, PT, R2, -UR4, RZ ;  /* 0x8000000402047c10 */ /* 0x000fe4000fffe0ff */
[----:B------:R-:W-:Y:S02]  /*0c00*/  PLOP3.LUT P0, PT, PT, PT, PT, 0x80, 0x8 ;  /* 0x000000000008781c */ /* 0x000fe40003f0f070 */
[----:B------:R-:W-:-:S13]  /*0c10*/  ISETP.GT.AND P1, PT, R4, 0xc, PT ;  /* 0x0000000c0400780c */ /* 0x000fda0003f24270 */
[----:B------:R-:W-:Y:S05]  /*0c20*/  @!P1 BRA `(.L_x_23) ;  /* 0x0000000000549947 */ /* 0x000fea0003800000 */
[----:B------:R-:W-:Y:S02]  /*0c30*/  PLOP3.LUT P0, PT, PT, PT, PT, 0x8, 0x80 ;  /* 0x000000000080781c */ /* 0x000fe40003f0e170 */
[----:B------:R-:W-:-:S11]  /*0c40*/  IADD3 R4, PT, PT, R2, -0xc, RZ ;  /* 0xfffffff402047810 */ /* 0x000fd60007ffe0ff */
.L_x_24:
        /* <DEDUP_REMOVED lines=19> */
.L_x_23:
        /* <DEDUP_REMOVED lines=13> */
.L_x_25:
[----:B------:R-:W-:-:S13]  /*0e50*/  ISETP.NE.OR P0, PT, R2, UR4, P0 ;  /* 0x0000000402007c0c */ /* 0x000fda0008705670 */
[----:B------:R-:W-:Y:S05]  /*0e60*/  @!P0 BRA `(.L_x_21) ;  /* 0x00000000001c8947 */ /* 0x000fea0003800000 */
.L_x_22:
[----:B------:R-:W-:Y:S01]  /*0e70*/  UIADD3 UR4, UPT, UPT, UR4, 0x4, URZ ;  /* 0x0000000404047890 */ /* 0x000fe2000fffe0ff */
[----:B------:R-:W-:-:S04]  /*0e80*/  FADD R7, R7, 1.2339999675750732422 ;  /* 0x3f9df3b607077421 */ /* 0x000fc80000000000 */
[----:B------:R-:W-:Y:S01]  /*0e90*/  FADD R7, R7, 1.2339999675750732422 ;  /* 0x3f9df3b607077421 */ /* 0x000fe20000000000 */
[----:B------:R-:W-:-:S03]  /*0ea0*/  ISETP.NE.AND P0, PT, R2, UR4, PT ;  /* 0x0000000402007c0c */ /* 0x000fc6000bf05270 */
[----:B------:R-:W-:-:S04]  /*0eb0*/  FADD R7, R7, 1.2339999675750732422 ;  /* 0x3f9df3b607077421 */ /* 0x000fc80000000000 */
[----:B------:R-:W-:-:S06]  /*0ec0*/  FADD R7, R7, 1.2339999675750732422 ;  /* 0x3f9df3b607077421 */ /* 0x000fcc0000000000 */
[----:B------:R-:W-:Y:S05]  /*0ed0*/  @P0 BRA `(.L_x_22) ;  /* 0xfffffffc00e40947 */ /* 0x000fea000383ffff */
.L_x_21:
[----:B------:R-:W-:-:S13]  /*0ee0*/  ISETP.NE.AND P0, PT, R3, RZ, PT ;  /* 0x000000ff0300720c */ /* 0x000fda0003f05270 */
[----:B------:R-:W-:Y:S05]  /*0ef0*/  @!P0 BRA `(.L_x_26) ;  /* 0x0000000000188947 */ /* 0x000fea0003800000 */
[----:B------:R-:W-:Y:S01]  /*0f00*/  ISETP.NE.AND P0, PT, R3, 0x1, PT ;  /* 0x000000010300780c */ /* 0x000fe20003f05270 */
[----:B------:R-:W-:-:S03]  /*0f10*/  FADD R7, R7, 1.2339999675750732422 ;  /* 0x3f9df3b607077421 */ /* 0x000fc60000000000 */
[----:B------:R-:W-:-:S09]  /*0f20*/  ISETP.NE.AND P1, PT, R3, 0x2, P0 ;  /* 0x000000020300780c */ /* 0x000fd20000725270 */
[----:B------:R-:W-:-:S04]  /*0f30*/  @P0 FADD R4, R7, 1.2339999675750732422 ;  /* 0x3f9df3b607040421 */ /* 0x000fc80000000000 */
[----:B------:R-:W-:-:S05]  /*0f40*/  @P1 FADD R4, R4, 1.2339999675750732422 ;  /* 0x3f9df3b604041421 */ /* 0x000fca0000000000 */
[----:B------:R-:W-:-:S07]  /*0f50*/  @P0 MOV R7, R4 ;  /* 0x0000000400070202 */ /* 0x000fce0000000f00 */
.L_x_26:
[----:B------:R-:W-:Y:S05]  /*0f60*/  BRA.U UP0, `(.L_x_27) ;  /* 0xfffffff900f47547 */ /* 0x000fea000b83ffff */
.L_x_0:
[----:B0-----:R-:W0:Y:S02]  /*0f70*/  LDC.64 R2, c[0x0][0x380] ;  /* 0x0000e000ff027b82 */ /* 0x001e240000000a00 */
[----:B0-----:R-:W-:-:S05]  /*0f80*/  IMAD.WIDE R2, R0, 0x4, R2 ;  /* 0x0000000400027825 */ /* 0x001fca00078e0202 */
[----:B------:R-:W-:Y:S01]  /*0f90*/  STG.E desc[UR10][R2.64], R7 ;  /* 0x0000000702007986 */ /* 0x000fe2000c10190a */
[----:B------:R-:W-:Y:S05]  /*0fa0*/  EXIT ;  /* 0x000000000000794d */ /* 0x000fea0003800000 */
.L_x_28:
[----:B------:R-:W-:-:S00]  /*0fb0*/  BRA `(.L_x_28) ;  /* 0xfffffffc00fc7947 */ /* 0x000fc0000383ffff */
[----:B------:R-:W-:-:S00]  /*0fc0*/  NOP ;  /* 0x0000000000007918 */ /* 0x000fc00000000000 */
        /* <DEDUP_REMOVED lines=11> */
.L_x_29:


//--------------------- .nv.shared.reserved.0     --------------------------
	.section	.nv.shared.reserved.0,"aw",@nobits
	.weak		__nv_reservedSMEM_offset_0_alias
	.size		__nv_reservedSMEM_offset_0_alias, 0, 64
	.other		__nv_reservedSMEM_offset_0_alias,@"STO_CUDA_RESERVED_SHARED STV_DEFAULT"
__nv_reservedSMEM_offset_0_alias:
	.zero		0
	.zero		64


//--------------------- .nv.constant0._Z6kernelPfS_lii --------------------------
	.section	.nv.constant0._Z6kernelPfS_lii,"a",@progbits
	.sectionflags	@""
	.align	4
.nv.constant0._Z6kernelPfS_lii:
	.zero		928


//--------------------- SYMBOLS --------------------------

	.type		.nv.reservedSmem.offset0,@object
	.size		.nv.reservedSmem.offset0,0x4
